//
// Generated by NVIDIA NVVM Compiler
//
// Compiler Build ID: CL-36424714
// Cuda compilation tools, release 13.0, V13.0.88
// Based on NVVM 20.0.0
//

.version 9.0
.target sm_100
.address_size 64

	// .globl	_Z4meanPfS_ii

.visible .entry _Z4meanPfS_ii(
	.param .u64 .ptr .align 1 _Z4meanPfS_ii_param_0,
	.param .u64 .ptr .align 1 _Z4meanPfS_ii_param_1,
	.param .u32 _Z4meanPfS_ii_param_2,
	.param .u32 _Z4meanPfS_ii_param_3
)
{
	.reg .pred 	%p<11>;
	.reg .b32 	%r<38>;
	.reg .b32 	%f<85>;
	.reg .b64 	%rd<16>;

	ld.param.u64 	%rd4, [_Z4meanPfS_ii_param_0];
	ld.param.u64 	%rd3, [_Z4meanPfS_ii_param_1];
	ld.param.u32 	%r23, [_Z4meanPfS_ii_param_2];
	ld.param.u32 	%r24, [_Z4meanPfS_ii_param_3];
	cvta.to.global.u64 	%rd1, %rd4;
	mov.u32 	%r25, %ctaid.x;
	mov.u32 	%r26, %ntid.x;
	mov.u32 	%r27, %tid.x;
	mad.lo.s32 	%r1, %r25, %r26, %r27;
	setp.ge.s32 	%p1, %r1, %r24;
	@%p1 bra 	$L__BB0_15;
	setp.lt.s32 	%p2, %r23, 1;
	mov.f32 	%f84, 0f00000000;
	@%p2 bra 	$L__BB0_14;
	mul.lo.s32 	%r2, %r23, %r1;
	and.b32  	%r3, %r23, 15;
	setp.lt.u32 	%p3, %r23, 16;
	mov.f32 	%f84, 0f00000000;
	mov.b32 	%r34, 0;
	@%p3 bra 	$L__BB0_5;
	and.b32  	%r34, %r23, 2147483632;
	neg.s32 	%r32, %r34;
	add.s64 	%rd2, %rd1, 32;
	mov.f32 	%f84, 0f00000000;
	mov.u32 	%r31, %r2;
$L__BB0_4:
	.pragma "nounroll";
	mul.wide.s32 	%rd5, %r31, 4;
	add.s64 	%rd6, %rd2, %rd5;
	ld.global.f32 	%f18, [%rd6+-32];
	add.f32 	%f19, %f84, %f18;
	ld.global.f32 	%f20, [%rd6+-28];
	add.f32 	%f21, %f19, %f20;
	ld.global.f32 	%f22, [%rd6+-24];
	add.f32 	%f23, %f21, %f22;
	ld.global.f32 	%f24, [%rd6+-20];
	add.f32 	%f25, %f23, %f24;
	ld.global.f32 	%f26, [%rd6+-16];
	add.f32 	%f27, %f25, %f26;
	ld.global.f32 	%f28, [%rd6+-12];
	add.f32 	%f29, %f27, %f28;
	ld.global.f32 	%f30, [%rd6+-8];
	add.f32 	%f31, %f29, %f30;
	ld.global.f32 	%f32, [%rd6+-4];
	add.f32 	%f33, %f31, %f32;
	ld.global.f32 	%f34, [%rd6];
	add.f32 	%f35, %f33, %f34;
	ld.global.f32 	%f36, [%rd6+4];
	add.f32 	%f37, %f35, %f36;
	ld.global.f32 	%f38, [%rd6+8];
	add.f32 	%f39, %f37, %f38;
	ld.global.f32 	%f40, [%rd6+12];
	add.f32 	%f41, %f39, %f40;
	ld.global.f32 	%f42, [%rd6+16];
	add.f32 	%f43, %f41, %f42;
	ld.global.f32 	%f44, [%rd6+20];
	add.f32 	%f45, %f43, %f44;
	ld.global.f32 	%f46, [%rd6+24];
	add.f32 	%f47, %f45, %f46;
	ld.global.f32 	%f48, [%rd6+28];
	add.f32 	%f84, %f47, %f48;
	add.s32 	%r32, %r32, 16;
	add.s32 	%r31, %r31, 16;
	setp.ne.s32 	%p4, %r32, 0;
	@%p4 bra 	$L__BB0_4;
$L__BB0_5:
	setp.eq.s32 	%p5, %r3, 0;
	@%p5 bra 	$L__BB0_14;
	and.b32  	%r11, %r23, 7;
	setp.lt.u32 	%p6, %r3, 8;
	@%p6 bra 	$L__BB0_8;
	add.s32 	%r29, %r34, %r2;
	mul.wide.s32 	%rd7, %r29, 4;
	add.s64 	%rd8, %rd1, %rd7;
	ld.global.f32 	%f50, [%rd8];
	add.f32 	%f51, %f84, %f50;
	ld.global.f32 	%f52, [%rd8+4];
	add.f32 	%f53, %f51, %f52;
	ld.global.f32 	%f54, [%rd8+8];
	add.f32 	%f55, %f53, %f54;
	ld.global.f32 	%f56, [%rd8+12];
	add.f32 	%f57, %f55, %f56;
	ld.global.f32 	%f58, [%rd8+16];
	add.f32 	%f59, %f57, %f58;
	ld.global.f32 	%f60, [%rd8+20];
	add.f32 	%f61, %f59, %f60;
	ld.global.f32 	%f62, [%rd8+24];
	add.f32 	%f63, %f61, %f62;
	ld.global.f32 	%f64, [%rd8+28];
	add.f32 	%f84, %f63, %f64;
	add.s32 	%r34, %r34, 8;
$L__BB0_8:
	setp.eq.s32 	%p7, %r11, 0;
	@%p7 bra 	$L__BB0_14;
	and.b32  	%r14, %r23, 3;
	setp.lt.u32 	%p8, %r11, 4;
	@%p8 bra 	$L__BB0_11;
	add.s32 	%r30, %r34, %r2;
	mul.wide.s32 	%rd9, %r30, 4;
	add.s64 	%rd10, %rd1, %rd9;
	ld.global.f32 	%f66, [%rd10];
	add.f32 	%f67, %f84, %f66;
	ld.global.f32 	%f68, [%rd10+4];
	add.f32 	%f69, %f67, %f68;
	ld.global.f32 	%f70, [%rd10+8];
	add.f32 	%f71, %f69, %f70;
	ld.global.f32 	%f72, [%rd10+12];
	add.f32 	%f84, %f71, %f72;
	add.s32 	%r34, %r34, 4;
$L__BB0_11:
	setp.eq.s32 	%p9, %r14, 0;
	@%p9 bra 	$L__BB0_14;
	add.s32 	%r37, %r34, %r2;
	neg.s32 	%r36, %r14;
$L__BB0_13:
	.pragma "nounroll";
	mul.wide.s32 	%rd11, %r37, 4;
	add.s64 	%rd12, %rd1, %rd11;
	ld.global.f32 	%f73, [%rd12];
	add.f32 	%f84, %f84, %f73;
	add.s32 	%r37, %r37, 1;
	add.s32 	%r36, %r36, 1;
	setp.ne.s32 	%p10, %r36, 0;
	@%p10 bra 	$L__BB0_13;
$L__BB0_14:
	cvt.rn.f32.s32 	%f74, %r23;
	div.rn.f32 	%f75, %f84, %f74;
	cvta.to.global.u64 	%rd13, %rd3;
	mul.wide.s32 	%rd14, %r1, 4;
	add.s64 	%rd15, %rd13, %rd14;
	st.global.f32 	[%rd15], %f75;
$L__BB0_15:
	ret;

}


// ===== COMPILED SASS (sm_100) =====

	.target	sm_100

	.elftype	@"ET_EXEC"


//--------------------- .note.nv.tkinfo           --------------------------
	.section	.note.nv.tkinfo,"",@"SHT_NOTE"
	.sectionflags	@"SHF_NOTE_NV_TKINFO"
	.tkinfo
        /*0018*/ 	.word	0x00000002
        /*0030*/ 	.string	""
        /*0030*/ 	.string	"ptxas"
        /*0030*/ 	.string	"Cuda compilation tools, release 13.0, V13.0.88"
        /*0030*/ 	.string	"Build cuda_13.0.r13.0/compiler.36424714_0"
        /*0030*/ 	.string	"-arch sm_100 -m 64 "



//--------------------- .note.nv.cuinfo           --------------------------
	.section	.note.nv.cuinfo,"",@"SHT_NOTE"
	.sectionflags	@"SHF_NOTE_NV_CUINFO"
        /*0018*/ 	.short	0x0002
        /*001a*/ 	.short	0x0064
        /*001c*/ 	.short	0x0082
	.zero		2


//--------------------- .nv.info                  --------------------------
	.section	.nv.info,"",@"SHT_CUDA_INFO"
	.align	4


	//----- nvinfo : EIATTR_REGCOUNT
	.align		4
        /*0000*/ 	.byte	0x04, 0x2f
        /*0002*/ 	.short	(.L_1 - .L_0)
	.align		4
.L_0:
        /*0004*/ 	.word	index@(_Z4meanPfS_ii)
        /*0008*/ 	.word	0x0000001f


	//----- nvinfo : EIATTR_FRAME_SIZE
	.align		4
.L_1:
        /*000c*/ 	.byte	0x04, 0x11
        /*000e*/ 	.short	(.L_3 - .L_2)
	.align		4
.L_2:
        /*0010*/ 	.word	index@($__internal_0_$__cuda_sm3x_div_rn_noftz_f32_slowpath)
        /*0014*/ 	.word	0x00000000


	//----- nvinfo : EIATTR_FRAME_SIZE
	.align		4
.L_3:
        /*0018*/ 	.byte	0x04, 0x11
        /*001a*/ 	.short	(.L_5 - .L_4)
	.align		4
.L_4:
        /*001c*/ 	.word	index@(_Z4meanPfS_ii)
        /*0020*/ 	.word	0x00000000


	//----- nvinfo : EIATTR_MIN_STACK_SIZE
	.align		4
.L_5:
        /*0024*/ 	.byte	0x04, 0x12
        /*0026*/ 	.short	(.L_7 - .L_6)
	.align		4
.L_6:
        /*0028*/ 	.word	index@(_Z4meanPfS_ii)
        /*002c*/ 	.word	0x00000000
.L_7:


//--------------------- .nv.compat                --------------------------
	.section	.nv.compat,"",@"SHT_CUDA_COMPAT_INFO"
	.align	4
        /*0000*/ 	.byte	0x02, 0x09, 0x00, 0x00, 0x02, 0x02, 0x01, 0x00, 0x02, 0x05, 0x05, 0x00, 0x03, 0x07, 0x01, 0x01
        /*0010*/ 	.byte	0x02, 0x03, 0x00, 0x00, 0x02, 0x06, 0x01, 0x00, 0x04, 0x0b, 0x08, 0x00, 0x01, 0x00, 0x00, 0x00
        /*0020*/ 	.byte	0x00, 0x00, 0x00, 0x00


//--------------------- .nv.info._Z4meanPfS_ii    --------------------------
	.section	.nv.info._Z4meanPfS_ii,"",@"SHT_CUDA_INFO"
	.sectionflags	@""
	.align	4


	//----- nvinfo : EIATTR_CUDA_API_VERSION
	.align		4
        /*0000*/ 	.byte	0x04, 0x37
        /*0002*/ 	.short	(.L_9 - .L_8)
.L_8:
        /*0004*/ 	.word	0x00000082


	//----- nvinfo : EIATTR_KPARAM_INFO
	.align		4
.L_9:
        /*0008*/ 	.byte	0x04, 0x17
        /*000a*/ 	.short	(.L_11 - .L_10)
.L_10:
        /*000c*/ 	.word	0x00000000
        /*0010*/ 	.short	0x0003
        /*0012*/ 	.short	0x0014
        /*0014*/ 	.byte	0x00, 0xf0, 0x11, 0x00


	//----- nvinfo : EIATTR_KPARAM_INFO
	.align		4
.L_11:
        /*0018*/ 	.byte	0x04, 0x17
        /*001a*/ 	.short	(.L_13 - .L_12)
.L_12:
        /*001c*/ 	.word	0x00000000
        /*0020*/ 	.short	0x0002
        /*0022*/ 	.short	0x0010
        /*0024*/ 	.byte	0x00, 0xf0, 0x11, 0x00


	//----- nvinfo : EIATTR_KPARAM_INFO
	.align		4
.L_13:
        /*0028*/ 	.byte	0x04, 0x17
        /*002a*/ 	.short	(.L_15 - .L_14)
.L_14:
        /*002c*/ 	.word	0x00000000
        /*0030*/ 	.short	0x0001
        /*0032*/ 	.short	0x0008
        /*0034*/ 	.byte	0x00, 0xf5, 0x21, 0x00


	//----- nvinfo : EIATTR_KPARAM_INFO
	.align		4
.L_15:
        /*0038*/ 	.byte	0x04, 0x17
        /*003a*/ 	.short	(.L_17 - .L_16)
.L_16:
        /*003c*/ 	.word	0x00000000
        /*0040*/ 	.short	0x0000
        /*0042*/ 	.short	0x0000
        /*0044*/ 	.byte	0x00, 0xf5, 0x21, 0x00


	//----- nvinfo : EIATTR_SPARSE_MMA_MASK
	.align		4
.L_17:
        /*0048*/ 	.byte	0x03, 0x50
        /*004a*/ 	.short	0x0000


	//----- nvinfo : EIATTR_MAXREG_COUNT
	.align		4
        /*004c*/ 	.byte	0x03, 0x1b
        /*004e*/ 	.short	0x00ff


	//----- nvinfo : EIATTR_MERCURY_ISA_VERSION
	.align		4
        /*0050*/ 	.byte	0x03, 0x5f
        /*0052*/ 	.short	0x0101


	//----- nvinfo : EIATTR_VRC_CTA_INIT_COUNT
	.align		4
        /*0054*/ 	.byte	0x02, 0x4a
	.zero		1
	.zero		1


	//----- nvinfo : EIATTR_EXIT_INSTR_OFFSETS
	.align		4
        /*0058*/ 	.byte	0x04, 0x1c
        /*005a*/ 	.short	(.L_19 - .L_18)


	//   ....[0]....
.L_18:
        /*005c*/ 	.word	0x00000070


	//   ....[1]....
        /*0060*/ 	.word	0x00000880


	//----- nvinfo : EIATTR_CRS_STACK_SIZE
	.align		4
.L_19:
        /*0064*/ 	.byte	0x04, 0x1e
        /*0066*/ 	.short	(.L_21 - .L_20)
.L_20:
        /*0068*/ 	.word	0x00000000


	//----- nvinfo : EIATTR_CBANK_PARAM_SIZE
	.align		4
.L_21:
        /*006c*/ 	.byte	0x03, 0x19
        /*006e*/ 	.short	0x0018


	//----- nvinfo : EIATTR_PARAM_CBANK
	.align		4
        /*0070*/ 	.byte	0x04, 0x0a
        /*0072*/ 	.short	(.L_23 - .L_22)
	.align		4
.L_22:
        /*0074*/ 	.word	index@(.nv.constant0._Z4meanPfS_ii)
        /*0078*/ 	.short	0x0380
        /*007a*/ 	.short	0x0018


	//----- nvinfo : EIATTR_SW_WAR
	.align		4
.L_23:
        /*007c*/ 	.byte	0x04, 0x36
        /*007e*/ 	.short	(.L_25 - .L_24)
.L_24:
        /*0080*/ 	.word	0x00000008
.L_25:


//--------------------- .nv.callgraph             --------------------------
	.section	.nv.callgraph,"",@"SHT_CUDA_CALLGRAPH"
	.align	4
	.sectionentsize	8
	.align		4
        /*0000*/ 	.word	0x00000000
	.align		4
        /*0004*/ 	.word	0xffffffff
	.align		4
        /*0008*/ 	.word	0x00000000
	.align		4
        /*000c*/ 	.word	0xfffffffe
	.align		4
        /*0010*/ 	.word	0x00000000
	.align		4
        /*0014*/ 	.word	0xfffffffd
	.align		4
        /*0018*/ 	.word	0x00000000
	.align		4
        /*001c*/ 	.word	0xfffffffc


//--------------------- .text._Z4meanPfS_ii       --------------------------
	.section	.text._Z4meanPfS_ii,"ax",@progbits
	.align	128
        .global         _Z4meanPfS_ii
        .type           _Z4meanPfS_ii,@function
        .size           _Z4meanPfS_ii,(.L_x_20 - _Z4meanPfS_ii)
        .other          _Z4meanPfS_ii,@"STO_CUDA_ENTRY STV_DEFAULT"
_Z4meanPfS_ii:
.text._Z4meanPfS_ii:
[----:B------:R-:W-:Y:S01]  /*0000*/  LDC R1, c[0x0][0x37c] ;  /* 0x0000df00ff017b82 */ /* 0x000fe20000000800 */
[----:B------:R-:W0:Y:S07]  /*0010*/  S2R R3, SR_TID.X ;  /* 0x0000000000037919 */ /* 0x000e2e0000002100 */
[----:B------:R-:W0:Y:S01]  /*0020*/  S2UR UR4, SR_CTAID.X ;  /* 0x00000000000479c3 */ /* 0x000e220000002500 */
[----:B------:R-:W1:Y:S07]  /*0030*/  LDCU UR5, c[0x0][0x394] ;  /* 0x00007280ff0577ac */ /* 0x000e6e0008000800 */
[----:B------:R-:W0:Y:S02]  /*0040*/  LDC R2, c[0x0][0x360] ;  /* 0x0000d800ff027b82 */ /* 0x000e240000000800 */
[----:B0-----:R-:W-:-:S05]  /*0050*/  IMAD R2, R2, UR4, R3 ;  /* 0x0000000402027c24 */ /* 0x001fca000f8e0203 */
[----:B-1----:R-:W-:-:S13]  /*0060*/  ISETP.GE.AND P0, PT, R2, UR5, PT ;  /* 0x0000000502007c0c */ /* 0x002fda000bf06270 */
[----:B------:R-:W-:Y:S05]  /*0070*/  @P0 EXIT ;  /* 0x000000000000094d */ /* 0x000fea0003800000 */
[----:B------:R-:W0:Y:S01]  /*0080*/  LDCU UR12, c[0x0][0x390] ;  /* 0x00007200ff0c77ac */ /* 0x000e220008000800 */
[----:B------:R-:W-:Y:S01]  /*0090*/  HFMA2 R3, -RZ, RZ, 0, 0 ;  /* 0x00000000ff037431 */ /* 0x000fe200000001ff */
[----:B------:R-:W1:Y:S01]  /*00a0*/  LDCU.64 UR10, c[0x0][0x358] ;  /* 0x00006b00ff0a77ac */ /* 0x000e620008000a00 */
[----:B0-----:R-:W-:-:S09]  /*00b0*/  UISETP.GE.AND UP0, UPT, UR12, 0x1, UPT ;  /* 0x000000010c00788c */ /* 0x001fd2000bf06270 */
[----:B-1----:R-:W-:Y:S05]  /*00c0*/  BRA.U !UP0, `(.L_x_0) ;  /* 0x0000000508a87547 */ /* 0x002fea000b800000 */
[----:B------:R-:W-:Y:S02]  /*00d0*/  UISETP.GE.U32.AND UP1, UPT, UR12, 0x10, UPT ;  /* 0x000000100c00788c */ /* 0x000fe4000bf26070 */
[----:B------:R-:W-:Y:S01]  /*00e0*/  IMAD R0, R2, UR12, RZ ;  /* 0x0000000c02007c24 */ /* 0x000fe2000f8e02ff */
[----:B------:R-:W-:Y:S01]  /*00f0*/  ULOP3.LUT UR8, UR12, 0xf, URZ, 0xc0, !UPT ;  /* 0x0000000f0c087892 */ /* 0x000fe2000f8ec0ff */
[----:B------:R-:W-:Y:S01]  /*0100*/  IMAD.MOV.U32 R3, RZ, RZ, RZ ;  /* 0x000000ffff037224 */ /* 0x000fe200078e00ff */
[----:B------:R-:W-:Y:S02]  /*0110*/  UMOV UR4, URZ ;  /* 0x000000ff00047c82 */ /* 0x000fe40008000000 */
[----:B------:R-:W-:Y:S02]  /*0120*/  UISETP.NE.AND UP0, UPT, UR8, URZ, UPT ;  /* 0x000000ff0800728c */ /* 0x000fe4000bf05270 */
[----:B------:R-:W-:Y:S09]  /*0130*/  BRA.U !UP1, `(.L_x_1) ;  /* 0x0000000109b87547 */ /* 0x000ff2000b800000 */
[----:B------:R-:W0:Y:S01]  /*0140*/  LDCU.64 UR6, c[0x0][0x380] ;  /* 0x00007000ff0677ac */ /* 0x000e220008000a00 */
[----:B------:R-:W-:Y:S01]  /*0150*/  MOV R3, RZ ;  /* 0x000000ff00037202 */ /* 0x000fe20000000f00 */
[----:B------:R-:W-:Y:S01]  /*0160*/  IMAD.MOV.U32 R6, RZ, RZ, R0 ;  /* 0x000000ffff067224 */ /* 0x000fe200078e0000 */
[----:B------:R-:W-:-:S04]  /*0170*/  ULOP3.LUT UR4, UR12, 0x7ffffff0, URZ, 0xc0, !UPT ;  /* 0x7ffffff00c047892 */ /* 0x000fc8000f8ec0ff */
[----:B------:R-:W-:Y:S02]  /*0180*/  UIADD3 UR9, UPT, UPT, -UR4, URZ, URZ ;  /* 0x000000ff04097290 */ /* 0x000fe4000fffe1ff */
[----:B0-----:R-:W-:-:S04]  /*0190*/  UIADD3 UR5, UP1, UPT, UR6, 0x20, URZ ;  /* 0x0000002006057890 */ /* 0x001fc8000ff3e0ff */
[----:B------:R-:W-:-:S12]  /*01a0*/  UIADD3.X UR6, UPT, UPT, URZ, UR7, URZ, UP1, !UPT ;  /* 0x00000007ff067290 */ /* 0x000fd80008ffe4ff */
.L_x_2:
[----:B------:R-:W-:Y:S01]  /*01b0*/  MOV R4, UR5 ;  /* 0x0000000500047c02 */ /* 0x000fe20008000f00 */
[----:B------:R-:W-:-:S04]  /*01c0*/  IMAD.U32 R5, RZ, RZ, UR6 ;  /* 0x00000006ff057e24 */ /* 0x000fc8000f8e00ff */
[----:B------:R-:W-:-:S05]  /*01d0*/  IMAD.WIDE R4, R6, 0x4, R4 ;  /* 0x0000000406047825 */ /* 0x000fca00078e0204 */
[----:B------:R-:W2:Y:S04]  /*01e0*/  LDG.E R16, desc[UR10][R4.64+-0x20] ;  /* 0xffffe00a04107981 */ /* 0x000ea8000c1e1900 */
[----:B------:R-:W3:Y:S04]  /*01f0*/  LDG.E R15, desc[UR10][R4.64+-0x1c] ;  /* 0xffffe40a040f7981 */ /* 0x000ee8000c1e1900 */
[----:B------:R-:W4:Y:S04]  /*0200*/  LDG.E R18, desc[UR10][R4.64+-0x18] ;  /* 0xffffe80a04127981 */ /* 0x000f28000c1e1900 */
[----:B------:R-:W5:Y:S04]  /*0210*/  LDG.E R20, desc[UR10][R4.64+-0x14] ;  /* 0xffffec0a04147981 */ /* 0x000f68000c1e1900 */
        /* <DEDUP_REMOVED lines=11> */
[----:B------:R-:W5:Y:S01]  /*02d0*/  LDG.E R14, desc[UR10][R4.64+0x1c] ;  /* 0x00001c0a040e7981 */ /* 0x000f62000c1e1900 */
[----:B------:R-:W-:Y:S01]  /*02e0*/  UIADD3 UR9, UPT, UPT, UR9, 0x10, URZ ;  /* 0x0000001009097890 */ /* 0x000fe2000fffe0ff */
[----:B------:R-:W-:-:S03]  /*02f0*/  IADD3 R6, PT, PT, R6, 0x10, RZ ;  /* 0x0000001006067810 */ /* 0x000fc60007ffe0ff */
[----:B------:R-:W-:Y:S01]  /*0300*/  UISETP.NE.AND UP1, UPT, UR9, URZ, UPT ;  /* 0x000000ff0900728c */ /* 0x000fe2000bf25270 */
[----:B--2---:R-:W-:-:S04]  /*0310*/  FADD R16, R16, R3 ;  /* 0x0000000310107221 */ /* 0x004fc80000000000 */
[----:B---3--:R-:W-:-:S04]  /*0320*/  FADD R15, R16, R15 ;  /* 0x0000000f100f7221 */ /* 0x008fc80000000000 */
[----:B----4-:R-:W-:-:S04]  /*0330*/  FADD R15, R15, R18 ;  /* 0x000000120f0f7221 */ /* 0x010fc80000000000 */
[----:B-----5:R-:W-:-:S04]  /*0340*/  FADD R15, R15, R20 ;  /* 0x000000140f0f7221 */ /* 0x020fc80000000000 */
[----:B------:R-:W-:-:S04]  /*0350*/  FADD R15, R15, R22 ;  /* 0x000000160f0f7221 */ /* 0x000fc80000000000 */
        /* <DEDUP_REMOVED lines=10> */
[----:B------:R-:W-:Y:S01]  /*0400*/  FADD R3, R7, R14 ;  /* 0x0000000e07037221 */ /* 0x000fe20000000000 */
[----:B------:R-:W-:Y:S06]  /*0410*/  BRA.U UP1, `(.L_x_2) ;  /* 0xfffffffd01647547 */ /* 0x000fec000b83ffff */
.L_x_1:
[----:B------:R-:W-:Y:S05]  /*0420*/  BRA.U !UP0, `(.L_x_0) ;  /* 0x0000000108d07547 */ /* 0x000fea000b800000 */
[----:B------:R-:W-:Y:S02]  /*0430*/  UISETP.GE.U32.AND UP0, UPT, UR8, 0x8, UPT ;  /* 0x000000080800788c */ /* 0x000fe4000bf06070 */
[----:B------:R-:W-:-:S04]  /*0440*/  ULOP3.LUT UR6, UR12, 0x7, URZ, 0xc0, !UPT ;  /* 0x000000070c067892 */ /* 0x000fc8000f8ec0ff */
[----:B------:R-:W-:-:S03]  /*0450*/  UISETP.NE.AND UP1, UPT, UR6, URZ, UPT ;  /* 0x000000ff0600728c */ /* 0x000fc6000bf25270 */
[----:B------:R-:W-:Y:S08]  /*0460*/  BRA.U !UP0, `(.L_x_3) ;  /* 0x0000000108507547 */ /* 0x000ff0000b800000 */
[----:B------:R-:W0:Y:S01]  /*0470*/  LDC.64 R4, c[0x0][0x380] ;  /* 0x0000e000ff047b82 */ /* 0x000e220000000a00 */
[----:B------:R-:W-:-:S04]  /*0480*/  VIADD R7, R0, UR4 ;  /* 0x0000000400077c36 */ /* 0x000fc80008000000 */
[----:B0-----:R-:W-:-:S05]  /*0490*/  IMAD.WIDE R4, R7, 0x4, R4 ;  /* 0x0000000407047825 */ /* 0x001fca00078e0204 */
[----:B------:R-:W2:Y:S04]  /*04a0*/  LDG.E R6, desc[UR10][R4.64] ;  /* 0x0000000a04067981 */ /* 0x000ea8000c1e1900 */
[----:B------:R-:W3:Y:S04]  /*04b0*/  LDG.E R7, desc[UR10][R4.64+0x4] ;  /* 0x0000040a04077981 */ /* 0x000ee8000c1e1900 */
[----:B------:R-:W4:Y:S04]  /*04c0*/  LDG.E R9, desc[UR10][R4.64+0x8] ;  /* 0x0000080a04097981 */ /* 0x000f28000c1e1900 */
[----:B------:R-:W5:Y:S04]  /*04d0*/  LDG.E R11, desc[UR10][R4.64+0xc] ;  /* 0x00000c0a040b7981 */ /* 0x000f68000c1e1900 */
[----:B------:R-:W5:Y:S04]  /*04e0*/  LDG.E R13, desc[UR10][R4.64+0x10] ;  /* 0x0000100a040d7981 */ /* 0x000f68000c1e1900 */
[----:B------:R-:W5:Y:S04]  /*04f0*/  LDG.E R15, desc[UR10][R4.64+0x14] ;  /* 0x0000140a040f7981 */ /* 0x000f68000c1e1900 */
[----:B------:R-:W5:Y:S04]  /*0500*/  LDG.E R17, desc[UR10][R4.64+0x18] ;  /* 0x0000180a04117981 */ /* 0x000f68000c1e1900 */
[----:B------:R-:W5:Y:S01]  /*0510*/  LDG.E R19, desc[UR10][R4.64+0x1c] ;  /* 0x00001c0a04137981 */ /* 0x000f62000c1e1900 */
[----:B------:R-:W-:Y:S01]  /*0520*/  UIADD3 UR4, UPT, UPT, UR4, 0x8, URZ ;  /* 0x0000000804047890 */ /* 0x000fe2000fffe0ff */
[----:B--2---:R-:W-:-:S04]  /*0530*/  FADD R6, R3, R6 ;  /* 0x0000000603067221 */ /* 0x004fc80000000000 */
[----:B---3--:R-:W-:-:S04]  /*0540*/  FADD R6, R6, R7 ;  /* 0x0000000706067221 */ /* 0x008fc80000000000 */
[----:B----4-:R-:W-:-:S04]  /*0550*/  FADD R6, R6, R9 ;  /* 0x0000000906067221 */ /* 0x010fc80000000000 */
[----:B-----5:R-:W-:-:S04]  /*0560*/  FADD R6, R6, R11 ;  /* 0x0000000b06067221 */ /* 0x020fc80000000000 */
[----:B------:R-:W-:-:S04]  /*0570*/  FADD R6, R6, R13 ;  /* 0x0000000d06067221 */ /* 0x000fc80000000000 */
[----:B------:R-:W-:-:S04]  /*0580*/  FADD R6, R6, R15 ;  /* 0x0000000f06067221 */ /* 0x000fc80000000000 */
[----:B------:R-:W-:-:S04]  /*0590*/  FADD R6, R6, R17 ;  /* 0x0000001106067221 */ /* 0x000fc80000000000 */
[----:B------:R-:W-:-:S07]  /*05a0*/  FADD R3, R6, R19 ;  /* 0x0000001306037221 */ /* 0x000fce0000000000 */
.L_x_3:
[----:B------:R-:W-:Y:S05]  /*05b0*/  BRA.U !UP1, `(.L_x_0) ;  /* 0x00000001096c7547 */ /* 0x000fea000b800000 */
[----:B------:R-:W-:Y:S02]  /*05c0*/  UISETP.GE.U32.AND UP0, UPT, UR6, 0x4, UPT ;  /* 0x000000040600788c */ /* 0x000fe4000bf06070 */
[----:B------:R-:W-:-:S04]  /*05d0*/  ULOP3.LUT UR5, UR12, 0x3, URZ, 0xc0, !UPT ;  /* 0x000000030c057892 */ /* 0x000fc8000f8ec0ff */
[----:B------:R-:W-:-:S03]  /*05e0*/  UISETP.NE.AND UP1, UPT, UR5, URZ, UPT ;  /* 0x000000ff0500728c */ /* 0x000fc6000bf25270 */
[----:B------:R-:W-:Y:S08]  /*05f0*/  BRA.U !UP0, `(.L_x_4) ;  /* 0x0000000108307547 */ /* 0x000ff0000b800000 */
[----:B------:R-:W0:Y:S01]  /*0600*/  LDC.64 R4, c[0x0][0x380] ;  /* 0x0000e000ff047b82 */ /* 0x000e220000000a00 */
[----:B------:R-:W-:-:S05]  /*0610*/  IADD3 R7, PT, PT, R0, UR4, RZ ;  /* 0x0000000400077c10 */ /* 0x000fca000fffe0ff */
[----:B0-----:R-:W-:-:S05]  /*0620*/  IMAD.WIDE R4, R7, 0x4, R4 ;  /* 0x0000000407047825 */ /* 0x001fca00078e0204 */
[----:B------:R-:W2:Y:S04]  /*0630*/  LDG.E R6, desc[UR10][R4.64] ;  /* 0x0000000a04067981 */ /* 0x000ea8000c1e1900 */
[----:B------:R-:W3:Y:S04]  /*0640*/  LDG.E R7, desc[UR10][R4.64+0x4] ;  /* 0x0000040a04077981 */ /* 0x000ee8000c1e1900 */
[----:B------:R-:W4:Y:S04]  /*0650*/  LDG.E R9, desc[UR10][R4.64+0x8] ;  /* 0x0000080a04097981 */ /* 0x000f28000c1e1900 */
[----:B------:R-:W5:Y:S01]  /*0660*/  LDG.E R11, desc[UR10][R4.64+0xc] ;  /* 0x00000c0a040b7981 */ /* 0x000f62000c1e1900 */
[----:B------:R-:W-:Y:S01]  /*0670*/  UIADD3 UR4, UPT, UPT, UR4, 0x4, URZ ;  /* 0x0000000404047890 */ /* 0x000fe2000fffe0ff */
[----:B--2---:R-:W-:-:S04]  /*0680*/  FADD R6, R3, R6 ;  /* 0x0000000603067221 */ /* 0x004fc80000000000 */
[----:B---3--:R-:W-:-:S04]  /*0690*/  FADD R6, R6, R7 ;  /* 0x0000000706067221 */ /* 0x008fc80000000000 */
[----:B----4-:R-:W-:-:S04]  /*06a0*/  FADD R6, R6, R9 ;  /* 0x0000000906067221 */ /* 0x010fc80000000000 */
[----:B-----5:R-:W-:-:S07]  /*06b0*/  FADD R3, R6, R11 ;  /* 0x0000000b06037221 */ /* 0x020fce0000000000 */
.L_x_4:
[----:B------:R-:W-:Y:S05]  /*06c0*/  BRA.U !UP1, `(.L_x_0) ;  /* 0x0000000109287547 */ /* 0x000fea000b800000 */
[----:B------:R-:W0:Y:S01]  /*06d0*/  LDC.64 R6, c[0x0][0x380] ;  /* 0x0000e000ff067b82 */ /* 0x000e220000000a00 */
[----:B------:R-:W-:Y:S01]  /*06e0*/  VIADD R9, R0, UR4 ;  /* 0x0000000400097c36 */ /* 0x000fe20008000000 */
[----:B------:R-:W-:-:S12]  /*06f0*/  UIADD3 UR5, UPT, UPT, -UR5, URZ, URZ ;  /* 0x000000ff05057290 */ /* 0x000fd8000fffe1ff */
.L_x_5:
[----:B0-----:R-:W-:-:S06]  /*0700*/  IMAD.WIDE R4, R9, 0x4, R6 ;  /* 0x0000000409047825 */ /* 0x001fcc00078e0206 */
[----:B------:R-:W2:Y:S01]  /*0710*/  LDG.E R4, desc[UR10][R4.64] ;  /* 0x0000000a04047981 */ /* 0x000ea2000c1e1900 */
[----:B------:R-:W-:Y:S01]  /*0720*/  UIADD3 UR5, UPT, UPT, UR5, 0x1, URZ ;  /* 0x0000000105057890 */ /* 0x000fe2000fffe0ff */
[----:B------:R-:W-:-:S03]  /*0730*/  IADD3 R9, PT, PT, R9, 0x1, RZ ;  /* 0x0000000109097810 */ /* 0x000fc60007ffe0ff */
[----:B------:R-:W-:Y:S01]  /*0740*/  UISETP.NE.AND UP0, UPT, UR5, URZ, UPT ;  /* 0x000000ff0500728c */ /* 0x000fe2000bf05270 */
[----:B--2---:R-:W-:-:S08]  /*0750*/  FADD R3, R4, R3 ;  /* 0x0000000304037221 */ /* 0x004fd00000000000 */
[----:B------:R-:W-:Y:S05]  /*0760*/  BRA.U UP0, `(.L_x_5) ;  /* 0xfffffffd00e47547 */ /* 0x000fea000b83ffff */
.L_x_0:
[----:B------:R-:W-:Y:S01]  /*0770*/  I2FP.F32.S32 R6, UR12 ;  /* 0x0000000c00067c45 */ /* 0x000fe20008201400 */
[----:B------:R-:W-:Y:S03]  /*0780*/  BSSY.RECONVERGENT B0, `(.L_x_6) ;  /* 0x000000c000007945 */ /* 0x000fe60003800200 */
[----:B------:R-:W0:Y:S08]  /*0790*/  MUFU.RCP R5, R6 ;  /* 0x0000000600057308 */ /* 0x000e300000001000 */
[----:B------:R-:W1:Y:S01]  /*07a0*/  FCHK P0, R3, R6 ;  /* 0x0000000603007302 */ /* 0x000e620000000000 */
[----:B0-----:R-:W-:-:S04]  /*07b0*/  FFMA R0, -R6, R5, 1 ;  /* 0x3f80000006007423 */ /* 0x001fc80000000105 */
[----:B------:R-:W-:-:S04]  /*07c0*/  FFMA R0, R5, R0, R5 ;  /* 0x0000000005007223 */ /* 0x000fc80000000005 */
[----:B------:R-:W-:-:S04]  /*07d0*/  FFMA R5, R0, R3, RZ ;  /* 0x0000000300057223 */ /* 0x000fc800000000ff */
[----:B------:R-:W-:-:S04]  /*07e0*/  FFMA R4, -R6, R5, R3 ;  /* 0x0000000506047223 */ /* 0x000fc80000000103 */
[----:B------:R-:W-:Y:S01]  /*07f0*/  FFMA R7, R0, R4, R5 ;  /* 0x0000000400077223 */ /* 0x000fe20000000005 */
[----:B-1----:R-:W-:Y:S06]  /*0800*/  @!P0 BRA `(.L_x_7) ;  /* 0x00000000000c8947 */ /* 0x002fec0003800000 */
[----:B------:R-:W-:-:S07]  /*0810*/  MOV R4, 0x830 ;  /* 0x0000083000047802 */ /* 0x000fce0000000f00 */
[----:B------:R-:W-:Y:S05]  /*0820*/  CALL.REL.NOINC `($__internal_0_$__cuda_sm3x_div_rn_noftz_f32_slowpath) ;  /* 0x0000000000187944 */ /* 0x000fea0003c00000 */
[----:B------:R-:W-:-:S07]  /*0830*/  IMAD.MOV.U32 R7, RZ, RZ, R0 ;  /* 0x000000ffff077224 */ /* 0x000fce00078e0000 */
.L_x_7:
[----:B------:R-:W-:Y:S05]  /*0840*/  BSYNC.RECONVERGENT B0 ;  /* 0x0000000000007941 */ /* 0x000fea0003800200 */
.L_x_6:
[----:B------:R-:W0:Y:S02]  /*0850*/  LDC.64 R4, c[0x0][0x388] ;  /* 0x0000e200ff047b82 */ /* 0x000e240000000a00 */
[----:B0-----:R-:W-:-:S05]  /*0860*/  IMAD.WIDE R2, R2, 0x4, R4 ;  /* 0x0000000402027825 */ /* 0x001fca00078e0204 */
[----:B------:R-:W-:Y:S01]  /*0870*/  STG.E desc[UR10][R2.64], R7 ;  /* 0x0000000702007986 */ /* 0x000fe2000c10190a */
[----:B------:R-:W-:Y:S05]  /*0880*/  EXIT ;  /* 0x000000000000794d */ /* 0x000fea0003800000 */
        .weak           $__internal_0_$__cuda_sm3x_div_rn_noftz_f32_slowpath
        .type           $__internal_0_$__cuda_sm3x_div_rn_noftz_f32_slowpath,@function
        .size           $__internal_0_$__cuda_sm3x_div_rn_noftz_f32_slowpath,(.L_x_20 - $__internal_0_$__cuda_sm3x_div_rn_noftz_f32_slowpath)
$__internal_0_$__cuda_sm3x_div_rn_noftz_f32_slowpath:
[----:B------:R-:W-:Y:S01]  /*0890*/  SHF.R.U32.HI R5, RZ, 0x17, R6 ;  /* 0x00000017ff057819 */ /* 0x000fe20000011606 */
[----:B------:R-:W-:Y:S01]  /*08a0*/  BSSY.RECONVERGENT B1, `(.L_x_8) ;  /* 0x0000063000017945 */ /* 0x000fe20003800200 */
[----:B------:R-:W-:Y:S02]  /*08b0*/  SHF.R.U32.HI R0, RZ, 0x17, R3 ;  /* 0x00000017ff007819 */ /* 0x000fe40000011603 */
[----:B------:R-:W-:Y:S02]  /*08c0*/  LOP3.LUT R5, R5, 0xff, RZ, 0xc0, !PT ;  /* 0x000000ff05057812 */ /* 0x000fe400078ec0ff */
[----:B------:R-:W-:Y:S02]  /*08d0*/  LOP3.LUT R10, R0, 0xff, RZ, 0xc0, !PT ;  /* 0x000000ff000a7812 */ /* 0x000fe400078ec0ff */
[----:B------:R-:W-:-:S03]  /*08e0*/  IADD3 R8, PT, PT, R5, -0x1, RZ ;  /* 0xffffffff05087810 */ /* 0x000fc60007ffe0ff */
[----:B------:R-:W-:Y:S01]  /*08f0*/  VIADD R9, R10, 0xffffffff ;  /* 0xffffffff0a097836 */ /* 0x000fe20000000000 */
[----:B------:R-:W-:-:S04]  /*0900*/  ISETP.GT.U32.AND P0, PT, R8, 0xfd, PT ;  /* 0x000000fd0800780c */ /* 0x000fc80003f04070 */
[----:B------:R-:W-:-:S13]  /*0910*/  ISETP.GT.U32.OR P0, PT, R9, 0xfd, P0 ;  /* 0x000000fd0900780c */ /* 0x000fda0000704470 */
[----:B------:R-:W-:Y:S01]  /*0920*/  @!P0 MOV R7, RZ ;  /* 0x000000ff00078202 */ /* 0x000fe20000000f00 */
[----:B------:R-:W-:Y:S06]  /*0930*/  @!P0 BRA `(.L_x_9) ;  /* 0x0000000000608947 */ /* 0x000fec0003800000 */
[----:B------:R-:W-:Y:S01]  /*0940*/  FSETP.GTU.FTZ.AND P0, PT, |R3|, +INF , PT ;  /* 0x7f8000000300780b */ /* 0x000fe20003f1c200 */
[----:B------:R-:W-:Y:S01]  /*0950*/  IMAD.MOV.U32 R0, RZ, RZ, R6 ;  /* 0x000000ffff007224 */ /* 0x000fe200078e0006 */
[----:B------:R-:W-:-:S04]  /*0960*/  FSETP.GTU.FTZ.AND P1, PT, |R6|, +INF , PT ;  /* 0x7f8000000600780b */ /* 0x000fc80003f3c200 */
[----:B------:R-:W-:-:S13]  /*0970*/  PLOP3.LUT P0, PT, P0, P1, PT, 0xf8, 0x8f ;  /* 0x00000000008f781c */ /* 0x000fda0000703f70 */
[----:B------:R-:W-:Y:S05]  /*0980*/  @P0 BRA `(.L_x_10) ;  /* 0x00000004004c0947 */ /* 0x000fea0003800000 */
[----:B------:R-:W-:-:S13]  /*0990*/  LOP3.LUT P0, RZ, R6, 0x7fffffff, R3, 0xc8, !PT ;  /* 0x7fffffff06ff7812 */ /* 0x000fda000780c803 */
[----:B------:R-:W-:Y:S05]  /*09a0*/  @!P0 BRA `(.L_x_11) ;  /* 0x00000004003c8947 */ /* 0x000fea0003800000 */
[C---:B------:R-:W-:Y:S02]  /*09b0*/  FSETP.NEU.FTZ.AND P2, PT, |R3|.reuse, +INF , PT ;  /* 0x7f8000000300780b */ /* 0x040fe40003f5d200 */
[----:B------:R-:W-:Y:S02]  /*09c0*/  FSETP.NEU.FTZ.AND P1, PT, |R0|, +INF , PT ;  /* 0x7f8000000000780b */ /* 0x000fe40003f3d200 */
[----:B------:R-:W-:-:S11]  /*09d0*/  FSETP.NEU.FTZ.AND P0, PT, |R3|, +INF , PT ;  /* 0x7f8000000300780b */ /* 0x000fd60003f1d200 */
[----:B------:R-:W-:Y:S05]  /*09e0*/  @!P1 BRA !P2, `(.L_x_11) ;  /* 0x00000004002c9947 */ /* 0x000fea0005000000 */
[----:B------:R-:W-:-:S04]  /*09f0*/  LOP3.LUT P2, RZ, R3, 0x7fffffff, RZ, 0xc0, !PT ;  /* 0x7fffffff03ff7812 */ /* 0x000fc8000784c0ff */
[----:B------:R-:W-:-:S13]  /*0a00*/  PLOP3.LUT P1, PT, P1, P2, PT, 0x2f, 0xf2 ;  /* 0x0000000000f2781c */ /* 0x000fda0000f24577 */
[----:B------:R-:W-:Y:S05]  /*0a10*/  @P1 BRA `(.L_x_12) ;  /* 0x0000000400181947 */ /* 0x000fea0003800000 */
[----:B------:R-:W-:-:S04]  /*0a20*/  LOP3.LUT P1, RZ, R6, 0x7fffffff, RZ, 0xc0, !PT ;  /* 0x7fffffff06ff7812 */ /* 0x000fc8000782c0ff */
[----:B------:R-:W-:-:S13]  /*0a30*/  PLOP3.LUT P0, PT, P0, P1, PT, 0x2f, 0xf2 ;  /* 0x0000000000f2781c */ /* 0x000fda0000702577 */
[----:B------:R-:W-:Y:S05]  /*0a40*/  @P0 BRA `(.L_x_13) ;  /* 0x0000000400000947 */ /* 0x000fea0003800000 */
[----:B------:R-:W-:Y:S02]  /*0a50*/  ISETP.GE.AND P0, PT, R9, RZ, PT ;  /* 0x000000ff0900720c */ /* 0x000fe40003f06270 */
[----:B------:R-:W-:-:S11]  /*0a60*/  ISETP.GE.AND P1, PT, R8, RZ, PT ;  /* 0x000000ff0800720c */ /* 0x000fd60003f26270 */
[----:B------:R-:W-:Y:S01]  /*0a70*/  @P0 MOV R7, RZ ;  /* 0x000000ff00070202 */ /* 0x000fe20000000f00 */
[----:B------:R-:W-:Y:S02]  /*0a80*/  @!P0 IMAD.MOV.U32 R7, RZ, RZ, -0x40 ;  /* 0xffffffc0ff078424 */ /* 0x000fe400078e00ff */
[----:B------:R-:W-:Y:S01]  /*0a90*/  @!P0 FFMA R3, R3, 1.84467440737095516160e+19, RZ ;  /* 0x5f80000003038823 */ /* 0x000fe200000000ff */
[----:B------:R-:W-:Y:S02]  /*0aa0*/  @!P1 FFMA R6, R0, 1.84467440737095516160e+19, RZ ;  /* 0x5f80000000069823 */ /* 0x000fe400000000ff */
[----:B------:R-:W-:-:S07]  /*0ab0*/  @!P1 IADD3 R7, PT, PT, R7, 0x40, RZ ;  /* 0x0000004007079810 */ /* 0x000fce0007ffe0ff */
.L_x_9:
[----:B------:R-:W-:Y:S01]  /*0ac0*/  LEA R9, R5, 0xc0800000, 0x17 ;  /* 0xc080000005097811 */ /* 0x000fe200078eb8ff */
[----:B------:R-:W-:Y:S03]  /*0ad0*/  BSSY.RECONVERGENT B2, `(.L_x_14) ;  /* 0x0000036000027945 */ /* 0x000fe60003800200 */
[----:B------:R-:W-:Y:S01]  /*0ae0*/  IADD3 R9, PT, PT, -R9, R6, RZ ;  /* 0x0000000609097210 */ /* 0x000fe20007ffe1ff */
[----:B------:R-:W-:-:S03]  /*0af0*/  VIADD R6, R10, 0xffffff81 ;  /* 0xffffff810a067836 */ /* 0x000fc60000000000 */
[----:B------:R-:W0:Y:S01]  /*0b00*/  MUFU.RCP R8, R9 ;  /* 0x0000000900087308 */ /* 0x000e220000001000 */
[----:B------:R-:W-:Y:S01]  /*0b10*/  FADD.FTZ R11, -R9, -RZ ;  /* 0x800000ff090b7221 */ /* 0x000fe20000010100 */
[C---:B------:R-:W-:Y:S01]  /*0b20*/  IMAD R0, R6.reuse, -0x800000, R3 ;  /* 0xff80000006007824 */ /* 0x040fe200078e0203 */
[----:B------:R-:W-:-:S04]  /*0b30*/  IADD3 R6, PT, PT, R6, 0x7f, -R5 ;  /* 0x0000007f06067810 */ /* 0x000fc80007ffe805 */
[----:B------:R-:W-:Y:S01]  /*0b40*/  IADD3 R6, PT, PT, R6, R7, RZ ;  /* 0x0000000706067210 */ /* 0x000fe20007ffe0ff */
[----:B0-----:R-:W-:-:S04]  /*0b50*/  FFMA R13, R8, R11, 1 ;  /* 0x3f800000080d7423 */ /* 0x001fc8000000000b */
[----:B------:R-:W-:-:S04]  /*0b60*/  FFMA R10, R8, R13, R8 ;  /* 0x0000000d080a7223 */ /* 0x000fc80000000008 */
[----:B------:R-:W-:-:S04]  /*0b70*/  FFMA R3, R0, R10, RZ ;  /* 0x0000000a00037223 */ /* 0x000fc800000000ff */
[----:B------:R-:W-:-:S04]  /*0b80*/  FFMA R8, R11, R3, R0 ;  /* 0x000000030b087223 */ /* 0x000fc80000000000 */
[----:B------:R-:W-:-:S04]  /*0b90*/  FFMA R13, R10, R8, R3 ;  /* 0x000000080a0d7223 */ /* 0x000fc80000000003 */
[----:B------:R-:W-:-:S04]  /*0ba0*/  FFMA R8, R11, R13, R0 ;  /* 0x0000000d0b087223 */ /* 0x000fc80000000000 */
[----:B------:R-:W-:-:S05]  /*0bb0*/  FFMA R0, R10, R8, R13 ;  /* 0x000000080a007223 */ /* 0x000fca000000000d */
[----:B------:R-:W-:-:S04]  /*0bc0*/  SHF.R.U32.HI R3, RZ, 0x17, R0 ;  /* 0x00000017ff037819 */ /* 0x000fc80000011600 */
[----:B------:R-:W-:-:S04]  /*0bd0*/  LOP3.LUT R3, R3, 0xff, RZ, 0xc0, !PT ;  /* 0x000000ff03037812 */ /* 0x000fc800078ec0ff */
[----:B------:R-:W-:-:S05]  /*0be0*/  IADD3 R7, PT, PT, R3, R6, RZ ;  /* 0x0000000603077210 */ /* 0x000fca0007ffe0ff */
[----:B------:R-:W-:-:S05]  /*0bf0*/  VIADD R3, R7, 0xffffffff ;  /* 0xffffffff07037836 */ /* 0x000fca0000000000 */
[----:B------:R-:W-:-:S13]  /*0c00*/  ISETP.GE.U32.AND P0, PT, R3, 0xfe, PT ;  /* 0x000000fe0300780c */ /* 0x000fda0003f06070 */
[----:B------:R-:W-:Y:S05]  /*0c10*/  @!P0 BRA `(.L_x_15) ;  /* 0x0000000000808947 */ /* 0x000fea0003800000 */
[----:B------:R-:W-:-:S13]  /*0c20*/  ISETP.GT.AND P0, PT, R7, 0xfe, PT ;  /* 0x000000fe0700780c */ /* 0x000fda0003f04270 */
[----:B------:R-:W-:Y:S05]  /*0c30*/  @P0 BRA `(.L_x_16) ;  /* 0x00000000006c0947 */ /* 0x000fea0003800000 */
[----:B------:R-:W-:-:S13]  /*0c40*/  ISETP.GE.AND P0, PT, R7, 0x1, PT ;  /* 0x000000010700780c */ /* 0x000fda0003f06270 */
[----:B------:R-:W-:Y:S05]  /*0c50*/  @P0 BRA `(.L_x_17) ;  /* 0x0000000000740947 */ /* 0x000fea0003800000 */
[----:B------:R-:W-:Y:S02]  /*0c60*/  ISETP.GE.AND P0, PT, R7, -0x18, PT ;  /* 0xffffffe80700780c */ /* 0x000fe40003f06270 */
[----:B------:R-:W-:-:S11]  /*0c70*/  LOP3.LUT R0, R0, 0x80000000, RZ, 0xc0, !PT ;  /* 0x8000000000007812 */ /* 0x000fd600078ec0ff */
[----:B------:R-:W-:Y:S05]  /*0c80*/  @!P0 BRA `(.L_x_17) ;  /* 0x0000000000688947 */ /* 0x000fea0003800000 */
[CCC-:B------:R-:W-:Y:S01]  /*0c90*/  FFMA.RZ R3, R10.reuse, R8.reuse, R13.reuse ;  /* 0x000000080a037223 */ /* 0x1c0fe2000000c00d */
[CCC-:B------:R-:W-:Y:S01]  /*0ca0*/  FFMA.RM R6, R10.reuse, R8.reuse, R13.reuse ;  /* 0x000000080a067223 */ /* 0x1c0fe2000000400d */
[C---:B------:R-:W-:Y:S02]  /*0cb0*/  ISETP.NE.AND P2, PT, R7.reuse, RZ, PT ;  /* 0x000000ff0700720c */ /* 0x040fe40003f45270 */
[----:B------:R-:W-:Y:S02]  /*0cc0*/  ISETP.NE.AND P1, PT, R7, RZ, PT ;  /* 0x000000ff0700720c */ /* 0x000fe40003f25270 */
[----:B------:R-:W-:Y:S01]  /*0cd0*/  LOP3.LUT R5, R3, 0x7fffff, RZ, 0xc0, !PT ;  /* 0x007fffff03057812 */ /* 0x000fe200078ec0ff */
[----:B------:R-:W-:Y:S01]  /*0ce0*/  FFMA.RP R3, R10, R8, R13 ;  /* 0x000000080a037223 */ /* 0x000fe2000000800d */
[----:B------:R-:W-:Y:S02]  /*0cf0*/  IADD3 R8, PT, PT, R7, 0x20, RZ ;  /* 0x0000002007087810 */ /* 0x000fe40007ffe0ff */
[----:B------:R-:W-:-:S02]  /*0d00*/  LOP3.LUT R5, R5, 0x800000, RZ, 0xfc, !PT ;  /* 0x0080000005057812 */ /* 0x000fc400078efcff */
[----:B------:R-:W-:Y:S02]  /*0d10*/  IADD3 R7, PT, PT, -R7, RZ, RZ ;  /* 0x000000ff07077210 */ /* 0x000fe40007ffe1ff */
[----:B------:R-:W-:Y:S02]  /*0d20*/  SHF.L.U32 R8, R5, R8, RZ ;  /* 0x0000000805087219 */ /* 0x000fe400000006ff */
[----:B------:R-:W-:Y:S02]  /*0d30*/  FSETP.NEU.FTZ.AND P0, PT, R3, R6, PT ;  /* 0x000000060300720b */ /* 0x000fe40003f1d000 */
[----:B------:R-:W-:Y:S02]  /*0d40*/  SEL R6, R7, RZ, P2 ;  /* 0x000000ff07067207 */ /* 0x000fe40001000000 */
[----:B------:R-:W-:Y:S02]  /*0d50*/  ISETP.NE.AND P1, PT, R8, RZ, P1 ;  /* 0x000000ff0800720c */ /* 0x000fe40000f25270 */
[----:B------:R-:W-:-:S02]  /*0d60*/  SHF.R.U32.HI R6, RZ, R6, R5 ;  /* 0x00000006ff067219 */ /* 0x000fc40000011605 */
[----:B------:R-:W-:Y:S02]  /*0d70*/  PLOP3.LUT P0, PT, P0, P1, PT, 0xf8, 0x8f ;  /* 0x00000000008f781c */ /* 0x000fe40000703f70 */
[----:B------:R-:W-:Y:S02]  /*0d80*/  SHF.R.U32.HI R8, RZ, 0x1, R6 ;  /* 0x00000001ff087819 */ /* 0x000fe40000011606 */
[----:B------:R-:W-:-:S04]  /*0d90*/  SEL R3, RZ, 0x1, !P0 ;  /* 0x00000001ff037807 */ /* 0x000fc80004000000 */
[----:B------:R-:W-:-:S04]  /*0da0*/  LOP3.LUT R3, R3, 0x1, R8, 0xf8, !PT ;  /* 0x0000000103037812 */ /* 0x000fc800078ef808 */
[----:B------:R-:W-:-:S05]  /*0db0*/  LOP3.LUT R3, R3, R6, RZ, 0xc0, !PT ;  /* 0x0000000603037212 */ /* 0x000fca00078ec0ff */
[----:B------:R-:W-:-:S05]  /*0dc0*/  IMAD.IADD R3, R8, 0x1, R3 ;  /* 0x0000000108037824 */ /* 0x000fca00078e0203 */
[----:B------:R-:W-:Y:S01]  /*0dd0*/  LOP3.LUT R0, R3, R0, RZ, 0xfc, !PT ;  /* 0x0000000003007212 */ /* 0x000fe200078efcff */
[----:B------:R-:W-:Y:S06]  /*0de0*/  BRA `(.L_x_17) ;  /* 0x0000000000107947 */ /* 0x000fec0003800000 */
.L_x_16:
[----:B------:R-:W-:-:S04]  /*0df0*/  LOP3.LUT R0, R0, 0x80000000, RZ, 0xc0, !PT ;  /* 0x8000000000007812 */ /* 0x000fc800078ec0ff */
[----:B------:R-:W-:Y:S01]  /*0e00*/  LOP3.LUT R0, R0, 0x7f800000, RZ, 0xfc, !PT ;  /* 0x7f80000000007812 */ /* 0x000fe200078efcff */
[----:B------:R-:W-:Y:S06]  /*0e10*/  BRA `(.L_x_17) ;  /* 0x0000000000047947 */ /* 0x000fec0003800000 */
.L_x_15:
[----:B------:R-:W-:-:S07]  /*0e20*/  LEA R0, R6, R0, 0x17 ;  /* 0x0000000006007211 */ /* 0x000fce00078eb8ff */
.L_x_17:
[----:B------:R-:W-:Y:S05]  /*0e30*/  BSYNC.RECONVERGENT B2 ;  /* 0x0000000000027941 */ /* 0x000fea0003800200 */
.L_x_14:
[----:B------:R-:W-:Y:S05]  /*0e40*/  BRA `(.L_x_18) ;  /* 0x0000000000207947 */ /* 0x000fea0003800000 */
.L_x_13:
[----:B------:R-:W-:-:S04]  /*0e50*/  LOP3.LUT R0, R6, 0x80000000, R3, 0x48, !PT ;  /* 0x8000000006007812 */ /* 0x000fc800078e4803 */
[----:B------:R-:W-:Y:S01]  /*0e60*/  LOP3.LUT R0, R0, 0x7f800000, RZ, 0xfc, !PT ;  /* 0x7f80000000007812 */ /* 0x000fe200078efcff */
[----:B------:R-:W-:Y:S06]  /*0e70*/  BRA `(.L_x_18) ;  /* 0x0000000000147947 */ /* 0x000fec0003800000 */
.L_x_12:
[----:B------:R-:W-:Y:S01]  /*0e80*/  LOP3.LUT R0, R6, 0x80000000, R3, 0x48, !PT ;  /* 0x8000000006007812 */ /* 0x000fe200078e4803 */
[----:B------:R-:W-:Y:S06]  /*0e90*/  BRA `(.L_x_18) ;  /* 0x00000000000c7947 */ /* 0x000fec0003800000 */
.L_x_11:
[----:B------:R-:W0:Y:S01]  /*0ea0*/  MUFU.RSQ R0, -QNAN ;  /* 0xffc0000000007908 */ /* 0x000e220000001400 */
[----:B------:R-:W-:Y:S05]  /*0eb0*/  BRA `(.L_x_18) ;  /* 0x0000000000047947 */ /* 0x000fea0003800000 */
.L_x_10:
[----:B------:R-:W-:-:S07]  /*0ec0*/  FADD.FTZ R0, R3, R0 ;  /* 0x0000000003007221 */ /* 0x000fce0000010000 */
.L_x_18:
[----:B------:R-:W-:Y:S05]  /*0ed0*/  BSYNC.RECONVERGENT B1 ;  /* 0x0000000000017941 */ /* 0x000fea0003800200 */
.L_x_8:
[----:B------:R-:W-:-:S04]  /*0ee0*/  HFMA2 R5, -RZ, RZ, 0, 0 ;  /* 0x00000000ff057431 */ /* 0x000fc800000001ff */
[----:B0-----:R-:W-:Y:S05]  /*0ef0*/  RET.REL.NODEC R4 `(_Z4meanPfS_ii) ;  /* 0xfffffff004407950 */ /* 0x001fea0003c3ffff */
.L_x_19:
[----:B------:R-:W-:-:S00]  /*0f00*/  BRA `(.L_x_19) ;  /* 0xfffffffc00fc7947 */ /* 0x000fc0000383ffff */
[----:B------:R-:W-:-:S00]  /*0f10*/  NOP ;  /* 0x0000000000007918 */ /* 0x000fc00000000000 */
        /* <DEDUP_REMOVED lines=14> */
.L_x_20:


//--------------------- .nv.shared.reserved.0     --------------------------
	.section	.nv.shared.reserved.0,"aw",@nobits
	.weak		__nv_reservedSMEM_offset_0_alias
	.size		__nv_reservedSMEM_offset_0_alias, 0, 64
	.other		__nv_reservedSMEM_offset_0_alias,@"STO_CUDA_RESERVED_SHARED STV_DEFAULT"
__nv_reservedSMEM_offset_0_alias:
	.zero		0
	.zero		64


//--------------------- .nv.constant0._Z4meanPfS_ii --------------------------
	.section	.nv.constant0._Z4meanPfS_ii,"a",@progbits
	.sectionflags	@""
	.align	4
.nv.constant0._Z4meanPfS_ii:
	.zero		920


//--------------------- SYMBOLS --------------------------

	.type		.nv.reservedSmem.offset0,@object
	.size		.nv.reservedSmem.offset0,0x4
